//
// Generated by NVIDIA NVVM Compiler
//
// Compiler Build ID: CL-36424714
// Cuda compilation tools, release 13.0, V13.0.88
// Based on NVVM 20.0.0
//

.version 9.0
.target sm_100
.address_size 64

	// .globl	_Z8multiplyPfS_S_iiii

.visible .entry _Z8multiplyPfS_S_iiii(
	.param .u64 .ptr .align 1 _Z8multiplyPfS_S_iiii_param_0,
	.param .u64 .ptr .align 1 _Z8multiplyPfS_S_iiii_param_1,
	.param .u64 .ptr .align 1 _Z8multiplyPfS_S_iiii_param_2,
	.param .u32 _Z8multiplyPfS_S_iiii_param_3,
	.param .u32 _Z8multiplyPfS_S_iiii_param_4,
	.param .u32 _Z8multiplyPfS_S_iiii_param_5,
	.param .u32 _Z8multiplyPfS_S_iiii_param_6
)
{
	.reg .pred 	%p<12>;
	.reg .b32 	%r<87>;
	.reg .b32 	%f<55>;
	.reg .b64 	%rd<108>;

	ld.param.u64 	%rd17, [_Z8multiplyPfS_S_iiii_param_0];
	ld.param.u64 	%rd18, [_Z8multiplyPfS_S_iiii_param_1];
	ld.param.u64 	%rd16, [_Z8multiplyPfS_S_iiii_param_2];
	ld.param.u32 	%r41, [_Z8multiplyPfS_S_iiii_param_3];
	ld.param.u32 	%r42, [_Z8multiplyPfS_S_iiii_param_4];
	ld.param.u32 	%r43, [_Z8multiplyPfS_S_iiii_param_5];
	ld.param.u32 	%r44, [_Z8multiplyPfS_S_iiii_param_6];
	cvta.to.global.u64 	%rd1, %rd18;
	cvta.to.global.u64 	%rd2, %rd17;
	mov.u32 	%r45, %tid.x;
	add.s32 	%r46, %r44, %r45;
	mul.lo.s32 	%r47, %r46, %r41;
	mul.lo.s32 	%r48, %r47, %r42;
	cvt.s64.s32 	%rd3, %r48;
	mul.lo.s32 	%r49, %r43, %r42;
	mul.lo.s32 	%r50, %r49, %r46;
	cvt.s64.s32 	%rd4, %r50;
	mul.lo.s32 	%r1, %r47, %r43;
	min.s32 	%r51, %r41, %r43;
	min.s32 	%r52, %r51, %r42;
	setp.lt.s32 	%p1, %r52, 1;
	@%p1 bra 	$L__BB0_16;
	and.b32  	%r2, %r42, 7;
	and.b32  	%r3, %r42, 3;
	and.b32  	%r4, %r42, 2147483640;
	neg.s32 	%r5, %r4;
	shl.b32 	%r6, %r43, 3;
	shl.b32 	%r7, %r43, 1;
	mul.wide.u32 	%rd5, %r6, 4;
	cvt.s64.s32 	%rd6, %r1;
	cvta.to.global.u64 	%rd7, %rd16;
	mov.b32 	%r74, 0;
$L__BB0_2:
	mul.lo.s32 	%r55, %r74, %r42;
	mul.lo.s32 	%r9, %r74, %r43;
	cvt.u64.u32 	%rd8, %r55;
	mov.b32 	%r75, 0;
$L__BB0_3:
	setp.lt.u32 	%p2, %r42, 8;
	add.s32 	%r57, %r75, %r9;
	cvt.u64.u32 	%rd19, %r57;
	add.s64 	%rd20, %rd19, %rd6;
	shl.b64 	%rd21, %rd20, 2;
	add.s64 	%rd9, %rd7, %rd21;
	ld.global.f32 	%f52, [%rd9];
	mov.b32 	%r85, 0;
	@%p2 bra 	$L__BB0_6;
	add.s64 	%rd22, %rd3, %rd8;
	shl.b64 	%rd23, %rd22, 2;
	add.s64 	%rd24, %rd2, %rd23;
	add.s64 	%rd106, %rd24, 16;
	add.s32 	%r82, %r43, %r75;
	add.s32 	%r81, %r7, %r75;
	mad.lo.s32 	%r80, %r43, 3, %r75;
	shl.b32 	%r58, %r43, 2;
	add.s32 	%r79, %r58, %r75;
	mad.lo.s32 	%r78, %r43, 5, %r75;
	mad.lo.s32 	%r77, %r43, 6, %r75;
	mad.lo.s32 	%r76, %r43, 7, %r75;
	cvt.u64.u32 	%rd25, %r75;
	add.s64 	%rd26, %rd4, %rd25;
	shl.b64 	%rd27, %rd26, 2;
	add.s64 	%rd107, %rd1, %rd27;
	mov.u32 	%r83, %r5;
$L__BB0_5:
	.pragma "nounroll";
	ld.global.f32 	%f9, [%rd106+-16];
	ld.global.f32 	%f10, [%rd107];
	fma.rn.f32 	%f11, %f9, %f10, %f52;
	st.global.f32 	[%rd9], %f11;
	ld.global.f32 	%f12, [%rd106+-12];
	cvt.u64.u32 	%rd28, %r82;
	add.s64 	%rd29, %rd28, %rd4;
	shl.b64 	%rd30, %rd29, 2;
	add.s64 	%rd31, %rd1, %rd30;
	ld.global.f32 	%f13, [%rd31];
	fma.rn.f32 	%f14, %f12, %f13, %f11;
	st.global.f32 	[%rd9], %f14;
	ld.global.f32 	%f15, [%rd106+-8];
	cvt.u64.u32 	%rd32, %r81;
	add.s64 	%rd33, %rd32, %rd4;
	shl.b64 	%rd34, %rd33, 2;
	add.s64 	%rd35, %rd1, %rd34;
	ld.global.f32 	%f16, [%rd35];
	fma.rn.f32 	%f17, %f15, %f16, %f14;
	st.global.f32 	[%rd9], %f17;
	ld.global.f32 	%f18, [%rd106+-4];
	cvt.u64.u32 	%rd36, %r80;
	add.s64 	%rd37, %rd36, %rd4;
	shl.b64 	%rd38, %rd37, 2;
	add.s64 	%rd39, %rd1, %rd38;
	ld.global.f32 	%f19, [%rd39];
	fma.rn.f32 	%f20, %f18, %f19, %f17;
	st.global.f32 	[%rd9], %f20;
	ld.global.f32 	%f21, [%rd106];
	cvt.u64.u32 	%rd40, %r79;
	add.s64 	%rd41, %rd40, %rd4;
	shl.b64 	%rd42, %rd41, 2;
	add.s64 	%rd43, %rd1, %rd42;
	ld.global.f32 	%f22, [%rd43];
	fma.rn.f32 	%f23, %f21, %f22, %f20;
	st.global.f32 	[%rd9], %f23;
	ld.global.f32 	%f24, [%rd106+4];
	cvt.u64.u32 	%rd44, %r78;
	add.s64 	%rd45, %rd44, %rd4;
	shl.b64 	%rd46, %rd45, 2;
	add.s64 	%rd47, %rd1, %rd46;
	ld.global.f32 	%f25, [%rd47];
	fma.rn.f32 	%f26, %f24, %f25, %f23;
	st.global.f32 	[%rd9], %f26;
	ld.global.f32 	%f27, [%rd106+8];
	cvt.u64.u32 	%rd48, %r77;
	add.s64 	%rd49, %rd48, %rd4;
	shl.b64 	%rd50, %rd49, 2;
	add.s64 	%rd51, %rd1, %rd50;
	ld.global.f32 	%f28, [%rd51];
	fma.rn.f32 	%f29, %f27, %f28, %f26;
	st.global.f32 	[%rd9], %f29;
	ld.global.f32 	%f30, [%rd106+12];
	cvt.u64.u32 	%rd52, %r76;
	add.s64 	%rd53, %rd52, %rd4;
	shl.b64 	%rd54, %rd53, 2;
	add.s64 	%rd55, %rd1, %rd54;
	ld.global.f32 	%f31, [%rd55];
	fma.rn.f32 	%f52, %f30, %f31, %f29;
	st.global.f32 	[%rd9], %f52;
	add.s32 	%r83, %r83, 8;
	add.s32 	%r82, %r82, %r6;
	add.s32 	%r81, %r81, %r6;
	add.s32 	%r80, %r80, %r6;
	add.s32 	%r79, %r79, %r6;
	add.s32 	%r78, %r78, %r6;
	add.s32 	%r77, %r77, %r6;
	add.s32 	%r76, %r76, %r6;
	add.s64 	%rd107, %rd107, %rd5;
	add.s64 	%rd106, %rd106, 32;
	setp.ne.s32 	%p3, %r83, 0;
	mov.u32 	%r85, %r4;
	@%p3 bra 	$L__BB0_5;
$L__BB0_6:
	setp.eq.s32 	%p4, %r2, 0;
	@%p4 bra 	$L__BB0_14;
	add.s32 	%r59, %r2, -1;
	setp.lt.u32 	%p5, %r59, 3;
	@%p5 bra 	$L__BB0_9;
	cvt.u32.u64 	%r60, %rd8;
	add.s32 	%r61, %r85, %r60;
	cvt.u64.u32 	%rd56, %r61;
	add.s64 	%rd57, %rd56, %rd3;
	shl.b64 	%rd58, %rd57, 2;
	add.s64 	%rd59, %rd2, %rd58;
	ld.global.f32 	%f32, [%rd59];
	mad.lo.s32 	%r62, %r85, %r43, %r75;
	cvt.u64.u32 	%rd60, %r62;
	add.s64 	%rd61, %rd60, %rd4;
	shl.b64 	%rd62, %rd61, 2;
	add.s64 	%rd63, %rd1, %rd62;
	ld.global.f32 	%f33, [%rd63];
	fma.rn.f32 	%f34, %f32, %f33, %f52;
	st.global.f32 	[%rd9], %f34;
	cvt.u64.u32 	%rd64, %r85;
	add.s64 	%rd65, %rd64, %rd8;
	add.s64 	%rd66, %rd65, %rd3;
	shl.b64 	%rd67, %rd66, 2;
	add.s64 	%rd68, %rd2, %rd67;
	ld.global.f32 	%f35, [%rd68+4];
	add.s32 	%r63, %r62, %r43;
	cvt.u64.u32 	%rd69, %r63;
	add.s64 	%rd70, %rd69, %rd4;
	shl.b64 	%rd71, %rd70, 2;
	add.s64 	%rd72, %rd1, %rd71;
	ld.global.f32 	%f36, [%rd72];
	fma.rn.f32 	%f37, %f35, %f36, %f34;
	st.global.f32 	[%rd9], %f37;
	ld.global.f32 	%f38, [%rd68+8];
	add.s32 	%r64, %r63, %r43;
	cvt.u64.u32 	%rd73, %r64;
	add.s64 	%rd74, %rd73, %rd4;
	shl.b64 	%rd75, %rd74, 2;
	add.s64 	%rd76, %rd1, %rd75;
	ld.global.f32 	%f39, [%rd76];
	fma.rn.f32 	%f40, %f38, %f39, %f37;
	st.global.f32 	[%rd9], %f40;
	ld.global.f32 	%f41, [%rd68+12];
	add.s32 	%r65, %r64, %r43;
	cvt.u64.u32 	%rd77, %r65;
	add.s64 	%rd78, %rd77, %rd4;
	shl.b64 	%rd79, %rd78, 2;
	add.s64 	%rd80, %rd1, %rd79;
	ld.global.f32 	%f42, [%rd80];
	fma.rn.f32 	%f52, %f41, %f42, %f40;
	st.global.f32 	[%rd9], %f52;
	add.s32 	%r85, %r85, 4;
$L__BB0_9:
	setp.eq.s32 	%p6, %r3, 0;
	@%p6 bra 	$L__BB0_14;
	setp.eq.s32 	%p7, %r3, 1;
	@%p7 bra 	$L__BB0_12;
	cvt.u32.u64 	%r66, %rd8;
	add.s32 	%r67, %r85, %r66;
	cvt.u64.u32 	%rd81, %r67;
	add.s64 	%rd82, %rd81, %rd3;
	shl.b64 	%rd83, %rd82, 2;
	add.s64 	%rd84, %rd2, %rd83;
	ld.global.f32 	%f43, [%rd84];
	mad.lo.s32 	%r68, %r85, %r43, %r75;
	cvt.u64.u32 	%rd85, %r68;
	add.s64 	%rd86, %rd85, %rd4;
	shl.b64 	%rd87, %rd86, 2;
	add.s64 	%rd88, %rd1, %rd87;
	ld.global.f32 	%f44, [%rd88];
	fma.rn.f32 	%f45, %f43, %f44, %f52;
	st.global.f32 	[%rd9], %f45;
	cvt.u64.u32 	%rd89, %r85;
	add.s64 	%rd90, %rd89, %rd8;
	add.s64 	%rd91, %rd90, %rd3;
	shl.b64 	%rd92, %rd91, 2;
	add.s64 	%rd93, %rd2, %rd92;
	ld.global.f32 	%f46, [%rd93+4];
	add.s32 	%r69, %r68, %r43;
	cvt.u64.u32 	%rd94, %r69;
	add.s64 	%rd95, %rd94, %rd4;
	shl.b64 	%rd96, %rd95, 2;
	add.s64 	%rd97, %rd1, %rd96;
	ld.global.f32 	%f47, [%rd97];
	fma.rn.f32 	%f52, %f46, %f47, %f45;
	st.global.f32 	[%rd9], %f52;
	add.s32 	%r85, %r85, 2;
$L__BB0_12:
	and.b32  	%r70, %r42, 1;
	setp.eq.b32 	%p8, %r70, 1;
	not.pred 	%p9, %p8;
	@%p9 bra 	$L__BB0_14;
	cvt.u32.u64 	%r71, %rd8;
	add.s32 	%r72, %r85, %r71;
	cvt.u64.u32 	%rd98, %r72;
	add.s64 	%rd99, %rd98, %rd3;
	shl.b64 	%rd100, %rd99, 2;
	add.s64 	%rd101, %rd2, %rd100;
	ld.global.f32 	%f48, [%rd101];
	mad.lo.s32 	%r73, %r85, %r43, %r75;
	cvt.u64.u32 	%rd102, %r73;
	add.s64 	%rd103, %rd102, %rd4;
	shl.b64 	%rd104, %rd103, 2;
	add.s64 	%rd105, %rd1, %rd104;
	ld.global.f32 	%f49, [%rd105];
	fma.rn.f32 	%f50, %f48, %f49, %f52;
	st.global.f32 	[%rd9], %f50;
$L__BB0_14:
	add.s32 	%r75, %r75, 1;
	setp.ne.s32 	%p10, %r75, %r43;
	@%p10 bra 	$L__BB0_3;
	add.s32 	%r74, %r74, 1;
	setp.ne.s32 	%p11, %r74, %r41;
	@%p11 bra 	$L__BB0_2;
$L__BB0_16:
	ret;

}


// ===== COMPILED SASS (sm_100) =====

	.target	sm_100

	.elftype	@"ET_EXEC"


//--------------------- .note.nv.tkinfo           --------------------------
	.section	.note.nv.tkinfo,"",@"SHT_NOTE"
	.sectionflags	@"SHF_NOTE_NV_TKINFO"
	.tkinfo
        /*0018*/ 	.word	0x00000002
        /*0030*/ 	.string	""
        /*0030*/ 	.string	"ptxas"
        /*0030*/ 	.string	"Cuda compilation tools, release 13.0, V13.0.88"
        /*0030*/ 	.string	"Build cuda_13.0.r13.0/compiler.36424714_0"
        /*0030*/ 	.string	"-arch sm_100 -m 64 "



//--------------------- .note.nv.cuinfo           --------------------------
	.section	.note.nv.cuinfo,"",@"SHT_NOTE"
	.sectionflags	@"SHF_NOTE_NV_CUINFO"
        /*0018*/ 	.short	0x0002
        /*001a*/ 	.short	0x0064
        /*001c*/ 	.short	0x0082
	.zero		2


//--------------------- .nv.info                  --------------------------
	.section	.nv.info,"",@"SHT_CUDA_INFO"
	.align	4


	//----- nvinfo : EIATTR_REGCOUNT
	.align		4
        /*0000*/ 	.byte	0x04, 0x2f
        /*0002*/ 	.short	(.L_1 - .L_0)
	.align		4
.L_0:
        /*0004*/ 	.word	index@(_Z8multiplyPfS_S_iiii)
        /*0008*/ 	.word	0x00000020


	//----- nvinfo : EIATTR_FRAME_SIZE
	.align		4
.L_1:
        /*000c*/ 	.byte	0x04, 0x11
        /*000e*/ 	.short	(.L_3 - .L_2)
	.align		4
.L_2:
        /*0010*/ 	.word	index@(_Z8multiplyPfS_S_iiii)
        /*0014*/ 	.word	0x00000000


	//----- nvinfo : EIATTR_MIN_STACK_SIZE
	.align		4
.L_3:
        /*0018*/ 	.byte	0x04, 0x12
        /*001a*/ 	.short	(.L_5 - .L_4)
	.align		4
.L_4:
        /*001c*/ 	.word	index@(_Z8multiplyPfS_S_iiii)
        /*0020*/ 	.word	0x00000000
.L_5:


//--------------------- .nv.compat                --------------------------
	.section	.nv.compat,"",@"SHT_CUDA_COMPAT_INFO"
	.align	4
        /*0000*/ 	.byte	0x02, 0x09, 0x00, 0x00, 0x02, 0x02, 0x01, 0x00, 0x02, 0x05, 0x05, 0x00, 0x03, 0x07, 0x01, 0x01
        /*0010*/ 	.byte	0x02, 0x03, 0x00, 0x00, 0x02, 0x06, 0x01, 0x00, 0x04, 0x0b, 0x08, 0x00, 0x09, 0x00, 0x00, 0x00
        /*0020*/ 	.byte	0x00, 0x00, 0x00, 0x00


//--------------------- .nv.info._Z8multiplyPfS_S_iiii --------------------------
	.section	.nv.info._Z8multiplyPfS_S_iiii,"",@"SHT_CUDA_INFO"
	.sectionflags	@""
	.align	4


	//----- nvinfo : EIATTR_CUDA_API_VERSION
	.align		4
        /*0000*/ 	.byte	0x04, 0x37
        /*0002*/ 	.short	(.L_7 - .L_6)
.L_6:
        /*0004*/ 	.word	0x00000082


	//----- nvinfo : EIATTR_KPARAM_INFO
	.align		4
.L_7:
        /*0008*/ 	.byte	0x04, 0x17
        /*000a*/ 	.short	(.L_9 - .L_8)
.L_8:
        /*000c*/ 	.word	0x00000000
        /*0010*/ 	.short	0x0006
        /*0012*/ 	.short	0x0024
        /*0014*/ 	.byte	0x00, 0xf0, 0x11, 0x00


	//----- nvinfo : EIATTR_KPARAM_INFO
	.align		4
.L_9:
        /*0018*/ 	.byte	0x04, 0x17
        /*001a*/ 	.short	(.L_11 - .L_10)
.L_10:
        /*001c*/ 	.word	0x00000000
        /*0020*/ 	.short	0x0005
        /*0022*/ 	.short	0x0020
        /*0024*/ 	.byte	0x00, 0xf0, 0x11, 0x00


	//----- nvinfo : EIATTR_KPARAM_INFO
	.align		4
.L_11:
        /*0028*/ 	.byte	0x04, 0x17
        /*002a*/ 	.short	(.L_13 - .L_12)
.L_12:
        /*002c*/ 	.word	0x00000000
        /*0030*/ 	.short	0x0004
        /*0032*/ 	.short	0x001c
        /*0034*/ 	.byte	0x00, 0xf0, 0x11, 0x00


	//----- nvinfo : EIATTR_KPARAM_INFO
	.align		4
.L_13:
        /*0038*/ 	.byte	0x04, 0x17
        /*003a*/ 	.short	(.L_15 - .L_14)
.L_14:
        /*003c*/ 	.word	0x00000000
        /*0040*/ 	.short	0x0003
        /*0042*/ 	.short	0x0018
        /*0044*/ 	.byte	0x00, 0xf0, 0x11, 0x00


	//----- nvinfo : EIATTR_KPARAM_INFO
	.align		4
.L_15:
        /*0048*/ 	.byte	0x04, 0x17
        /*004a*/ 	.short	(.L_17 - .L_16)
.L_16:
        /*004c*/ 	.word	0x00000000
        /*0050*/ 	.short	0x0002
        /*0052*/ 	.short	0x0010
        /*0054*/ 	.byte	0x00, 0xf5, 0x21, 0x00


	//----- nvinfo : EIATTR_KPARAM_INFO
	.align		4
.L_17:
        /*0058*/ 	.byte	0x04, 0x17
        /*005a*/ 	.short	(.L_19 - .L_18)
.L_18:
        /*005c*/ 	.word	0x00000000
        /*0060*/ 	.short	0x0001
        /*0062*/ 	.short	0x0008
        /*0064*/ 	.byte	0x00, 0xf5, 0x21, 0x00


	//----- nvinfo : EIATTR_KPARAM_INFO
	.align		4
.L_19:
        /*0068*/ 	.byte	0x04, 0x17
        /*006a*/ 	.short	(.L_21 - .L_20)
.L_20:
        /*006c*/ 	.word	0x00000000
        /*0070*/ 	.short	0x0000
        /*0072*/ 	.short	0x0000
        /*0074*/ 	.byte	0x00, 0xf5, 0x21, 0x00


	//----- nvinfo : EIATTR_SPARSE_MMA_MASK
	.align		4
.L_21:
        /*0078*/ 	.byte	0x03, 0x50
        /*007a*/ 	.short	0x0000


	//----- nvinfo : EIATTR_MAXREG_COUNT
	.align		4
        /*007c*/ 	.byte	0x03, 0x1b
        /*007e*/ 	.short	0x00ff


	//----- nvinfo : EIATTR_MERCURY_ISA_VERSION
	.align		4
        /*0080*/ 	.byte	0x03, 0x5f
        /*0082*/ 	.short	0x0101


	//----- nvinfo : EIATTR_VRC_CTA_INIT_COUNT
	.align		4
        /*0084*/ 	.byte	0x02, 0x4a
	.zero		1
	.zero		1


	//----- nvinfo : EIATTR_EXIT_INSTR_OFFSETS
	.align		4
        /*0088*/ 	.byte	0x04, 0x1c
        /*008a*/ 	.short	(.L_23 - .L_22)


	//   ....[0]....
.L_22:
        /*008c*/ 	.word	0x00000080


	//   ....[1]....
        /*0090*/ 	.word	0x00000fb0


	//----- nvinfo : EIATTR_CBANK_PARAM_SIZE
	.align		4
.L_23:
        /*0094*/ 	.byte	0x03, 0x19
        /*0096*/ 	.short	0x0028


	//----- nvinfo : EIATTR_PARAM_CBANK
	.align		4
        /*0098*/ 	.byte	0x04, 0x0a
        /*009a*/ 	.short	(.L_25 - .L_24)
	.align		4
.L_24:
        /*009c*/ 	.word	index@(.nv.constant0._Z8multiplyPfS_S_iiii)
        /*00a0*/ 	.short	0x0380
        /*00a2*/ 	.short	0x0028


	//----- nvinfo : EIATTR_SW_WAR
	.align		4
.L_25:
        /*00a4*/ 	.byte	0x04, 0x36
        /*00a6*/ 	.short	(.L_27 - .L_26)
.L_26:
        /*00a8*/ 	.word	0x00000008
.L_27:


//--------------------- .nv.callgraph             --------------------------
	.section	.nv.callgraph,"",@"SHT_CUDA_CALLGRAPH"
	.align	4
	.sectionentsize	8
	.align		4
        /*0000*/ 	.word	0x00000000
	.align		4
        /*0004*/ 	.word	0xffffffff
	.align		4
        /*0008*/ 	.word	0x00000000
	.align		4
        /*000c*/ 	.word	0xfffffffe
	.align		4
        /*0010*/ 	.word	0x00000000
	.align		4
        /*0014*/ 	.word	0xfffffffd
	.align		4
        /*0018*/ 	.word	0x00000000
	.align		4
        /*001c*/ 	.word	0xfffffffc


//--------------------- .text._Z8multiplyPfS_S_iiii --------------------------
	.section	.text._Z8multiplyPfS_S_iiii,"ax",@progbits
	.align	128
        .global         _Z8multiplyPfS_S_iiii
        .type           _Z8multiplyPfS_S_iiii,@function
        .size           _Z8multiplyPfS_S_iiii,(.L_x_8 - _Z8multiplyPfS_S_iiii)
        .other          _Z8multiplyPfS_S_iiii,@"STO_CUDA_ENTRY STV_DEFAULT"
_Z8multiplyPfS_S_iiii:
.text._Z8multiplyPfS_S_iiii:
[----:B------:R-:W-:Y:S08]  /*0000*/  LDC R1, c[0x0][0x37c] ;  /* 0x0000df00ff017b82 */ /* 0x000ff00000000800 */
[----:B------:R-:W0:Y:S01]  /*0010*/  LDC.64 R4, c[0x0][0x3a0] ;  /* 0x0000e800ff047b82 */ /* 0x000e220000000a00 */
[----:B------:R-:W1:Y:S01]  /*0020*/  LDCU.64 UR4, c[0x0][0x398] ;  /* 0x00007300ff0477ac */ /* 0x000e620008000a00 */
[----:B------:R-:W2:Y:S01]  /*0030*/  S2R R2, SR_TID.X ;  /* 0x0000000000027919 */ /* 0x000ea20000002100 */
[----:B-1----:R-:W-:-:S05]  /*0040*/  IMAD.U32 R3, RZ, RZ, UR5 ;  /* 0x00000005ff037e24 */ /* 0x002fca000f8e00ff */
[----:B0-----:R-:W-:-:S04]  /*0050*/  VIMNMX3 R0, R4, UR4, R3, PT ;  /* 0x0000000404007c0f */ /* 0x001fc8000b800103 */
[----:B------:R-:W-:Y:S01]  /*0060*/  ISETP.GE.AND P0, PT, R0, 0x1, PT ;  /* 0x000000010000780c */ /* 0x000fe20003f06270 */
[----:B--2---:R-:W-:-:S12]  /*0070*/  IMAD.IADD R0, R2, 0x1, R5 ;  /* 0x0000000102007824 */ /* 0x004fd800078e0205 */
[----:B------:R-:W-:Y:S05]  /*0080*/  @!P0 EXIT ;  /* 0x000000000000894d */ /* 0x000fea0003800000 */
[----:B------:R-:W-:Y:S01]  /*0090*/  IMAD R3, R4, UR5, RZ ;  /* 0x0000000504037c24 */ /* 0x000fe2000f8e02ff */
[----:B------:R-:W0:Y:S01]  /*00a0*/  LDCU.64 UR10, c[0x0][0x358] ;  /* 0x00006b00ff0a77ac */ /* 0x000e220008000a00 */
[C---:B------:R-:W-:Y:S02]  /*00b0*/  IMAD R2, R0.reuse, UR4, RZ ;  /* 0x0000000400027c24 */ /* 0x040fe4000f8e02ff */
[----:B------:R-:W-:Y:S01]  /*00c0*/  IMAD R0, R0, R3, RZ ;  /* 0x0000000300007224 */ /* 0x000fe200078e02ff */
[----:B------:R-:W-:Y:S01]  /*00d0*/  UMOV UR4, URZ ;  /* 0x000000ff00047c82 */ /* 0x000fe20008000000 */
[----:B------:R-:W-:Y:S02]  /*00e0*/  IMAD.SHL.U32 R3, R4, 0x8, RZ ;  /* 0x0000000804037824 */ /* 0x000fe400078e00ff */
[----:B------:R-:W-:Y:S01]  /*00f0*/  IMAD R2, R2, UR5, RZ ;  /* 0x0000000502027c24 */ /* 0x000fe2000f8e02ff */
[----:B------:R-:W-:-:S07]  /*0100*/  SHF.R.S32.HI R4, RZ, 0x1f, R0 ;  /* 0x0000001fff047819 */ /* 0x000fce0000011400 */
.L_x_6:
[----:B-1----:R-:W1:Y:S01]  /*0110*/  LDCU.64 UR8, c[0x0][0x398] ;  /* 0x00007300ff0877ac */ /* 0x002e620008000a00 */
[----:B------:R-:W-:Y:S01]  /*0120*/  IMAD.MOV.U32 R5, RZ, RZ, RZ ;  /* 0x000000ffff057224 */ /* 0x000fe200078e00ff */
[----:B------:R-:W-:Y:S01]  /*0130*/  UMOV UR6, UR4 ;  /* 0x0000000400067c82 */ /* 0x000fe20008000000 */
[----:B-1----:R-:W-:Y:S02]  /*0140*/  UIMAD UR7, UR4, UR9, URZ ;  /* 0x00000009040772a4 */ /* 0x002fe4000f8e02ff */
[----:B------:R-:W-:-:S04]  /*0150*/  UIADD3 UR4, UPT, UPT, UR4, 0x1, URZ ;  /* 0x0000000104047890 */ /* 0x000fc8000fffe0ff */
[----:B0-23-5:R-:W-:-:S11]  /*0160*/  UISETP.NE.AND UP0, UPT, UR4, UR8, UPT ;  /* 0x000000080400728c */ /* 0x02dfd6000bf05270 */
.L_x_5:
[----:B-1----:R-:W1:Y:S01]  /*0170*/  S2R R7, SR_TID.X ;  /* 0x0000000000077919 */ /* 0x002e620000002100 */
[----:B------:R-:W1:Y:S01]  /*0180*/  LDCU.64 UR12, c[0x0][0x3a0] ;  /* 0x00007400ff0c77ac */ /* 0x000e620008000a00 */
[----:B--2---:R-:W2:Y:S01]  /*0190*/  LDC R6, c[0x0][0x3a0] ;  /* 0x0000e800ff067b82 */ /* 0x004ea20000000800 */
[----:B---3--:R-:W3:Y:S01]  /*01a0*/  LDCU.64 UR16, c[0x0][0x398] ;  /* 0x00007300ff1077ac */ /* 0x008ee20008000a00 */
[----:B------:R-:W4:Y:S01]  /*01b0*/  LDCU.64 UR8, c[0x0][0x390] ;  /* 0x00007200ff0877ac */ /* 0x000f220008000a00 */
[----:B0-----:R-:W0:Y:S01]  /*01c0*/  LDCU UR5, c[0x0][0x39c] ;  /* 0x00007380ff0577ac */ /* 0x001e220008000800 */
[----:B-1----:R-:W-:-:S04]  /*01d0*/  VIADD R7, R7, UR13 ;  /* 0x0000000d07077c36 */ /* 0x002fc80008000000 */
[----:B---3--:R-:W-:Y:S02]  /*01e0*/  IMAD R8, R7, UR16, RZ ;  /* 0x0000001007087c24 */ /* 0x008fe4000f8e02ff */
[----:B--2---:R-:W-:Y:S02]  /*01f0*/  IMAD R7, R6, UR6, R5 ;  /* 0x0000000606077c24 */ /* 0x004fe4000f8e0205 */
[----:B------:R-:W-:-:S05]  /*0200*/  IMAD R8, R8, UR12, RZ ;  /* 0x0000000c08087c24 */ /* 0x000fca000f8e02ff */
[----:B------:R-:W-:-:S04]  /*0210*/  IADD3 R7, P0, PT, R8, R7, RZ ;  /* 0x0000000708077210 */ /* 0x000fc80007f1e0ff */
[----:B------:R-:W-:Y:S02]  /*0220*/  LEA.HI.X.SX32 R8, R8, RZ, 0x1, P0 ;  /* 0x000000ff08087211 */ /* 0x000fe400000f0eff */
[----:B----4-:R-:W-:-:S04]  /*0230*/  LEA R12, P0, R7, UR8, 0x2 ;  /* 0x00000008070c7c11 */ /* 0x010fc8000f8010ff */
[----:B------:R-:W-:-:S05]  /*0240*/  LEA.HI.X R13, R7, UR9, R8, 0x2, P0 ;  /* 0x00000009070d7c11 */ /* 0x000fca00080f1408 */
[----:B0----5:R0:W5:Y:S01]  /*0250*/  LDG.E R25, desc[UR10][R12.64] ;  /* 0x0000000a0c197981 */ /* 0x021162000c1e1900 */
[----:B------:R-:W-:Y:S01]  /*0260*/  UISETP.GE.U32.AND UP1, UPT, UR5, 0x8, UPT ;  /* 0x000000080500788c */ /* 0x000fe2000bf26070 */
[----:B------:R-:W-:-:S08]  /*0270*/  IMAD.MOV.U32 R7, RZ, RZ, RZ ;  /* 0x000000ffff077224 */ /* 0x000fd000078e00ff */
[----:B0-----:R-:W-:Y:S05]  /*0280*/  BRA.U !UP1, `(.L_x_0) ;  /* 0x0000000509807547 */ /* 0x001fea000b800000 */
[----:B------:R-:W0:Y:S01]  /*0290*/  LDCU.128 UR12, c[0x0][0x380] ;  /* 0x00007000ff0c77ac */ /* 0x000e220008000c00 */
[----:B------:R-:W-:Y:S01]  /*02a0*/  IADD3 R17, P0, PT, R2, UR7, RZ ;  /* 0x0000000702117c10 */ /* 0x000fe2000ff1e0ff */
[--C-:B------:R-:W-:Y:S01]  /*02b0*/  IMAD R9, R6, 0x2, R5.reuse ;  /* 0x0000000206097824 */ /* 0x100fe200078e0205 */
[----:B------:R-:W-:Y:S01]  /*02c0*/  SHF.R.S32.HI R10, RZ, 0x1f, R2 ;  /* 0x0000001fff0a7819 */ /* 0x000fe20000011402 */
[----:B------:R-:W-:Y:S01]  /*02d0*/  ULOP3.LUT UR5, UR17, 0x7ffffff8, URZ, 0xc0, !UPT ;  /* 0x7ffffff811057892 */ /* 0x000fe2000f8ec0ff */
[----:B------:R-:W-:Y:S01]  /*02e0*/  IADD3 R15, P2, PT, R0, R5, RZ ;  /* 0x00000005000f7210 */ /* 0x000fe20007f5e0ff */
[----:B------:R-:W-:Y:S02]  /*02f0*/  IMAD R11, R6, 0x4, R5 ;  /* 0x00000004060b7824 */ /* 0x000fe400078e0205 */
[----:B------:R-:W-:Y:S01]  /*0300*/  IMAD.X R10, RZ, RZ, R10, P0 ;  /* 0x000000ffff0a7224 */ /* 0x000fe200000e060a */
[----:B------:R-:W-:Y:S01]  /*0310*/  UIADD3 UR5, UPT, UPT, -UR5, URZ, URZ ;  /* 0x000000ff05057290 */ /* 0x000fe2000fffe1ff */
[----:B------:R-:W-:-:S02]  /*0320*/  IMAD.X R8, RZ, RZ, R4, P2 ;  /* 0x000000ffff087224 */ /* 0x000fc400010e0604 */
[C-C-:B------:R-:W-:Y:S02]  /*0330*/  IMAD R22, R6.reuse, 0x5, R5.reuse ;  /* 0x0000000506167824 */ /* 0x140fe400078e0205 */
[C-C-:B------:R-:W-:Y:S02]  /*0340*/  IMAD R23, R6.reuse, 0x6, R5.reuse ;  /* 0x0000000606177824 */ /* 0x140fe400078e0205 */
[C-C-:B------:R-:W-:Y:S01]  /*0350*/  IMAD R7, R6.reuse, 0x7, R5.reuse ;  /* 0x0000000706077824 */ /* 0x140fe200078e0205 */
[----:B0-----:R-:W-:Y:S02]  /*0360*/  LEA R14, P0, R15, UR14, 0x2 ;  /* 0x0000000e0f0e7c11 */ /* 0x001fe4000f8010ff */
[----:B------:R-:W-:Y:S02]  /*0370*/  LEA R16, P1, R17, UR12, 0x2 ;  /* 0x0000000c11107c11 */ /* 0x000fe4000f8210ff */
[----:B------:R-:W-:Y:S01]  /*0380*/  LEA.HI.X R15, R15, UR15, R8, 0x2, P0 ;  /* 0x0000000f0f0f7c11 */ /* 0x000fe200080f1408 */
[----:B------:R-:W-:Y:S01]  /*0390*/  IMAD.IADD R8, R5, 0x1, R6 ;  /* 0x0000000105087824 */ /* 0x000fe200078e0206 */
[----:B------:R-:W-:Y:S01]  /*03a0*/  LEA.HI.X R17, R17, UR13, R10, 0x2, P1 ;  /* 0x0000000d11117c11 */ /* 0x000fe200088f140a */
[----:B------:R-:W-:Y:S01]  /*03b0*/  IMAD R10, R6, 0x3, R5 ;  /* 0x00000003060a7824 */ /* 0x000fe200078e0205 */
[----:B------:R-:W-:-:S05]  /*03c0*/  IADD3 R16, P0, PT, R16, 0x10, RZ ;  /* 0x0000001010107810 */ /* 0x000fca0007f1e0ff */
[----:B------:R-:W-:-:S08]  /*03d0*/  IMAD.X R17, RZ, RZ, R17, P0 ;  /* 0x000000ffff117224 */ /* 0x000fd000000e0611 */
.L_x_1:
[----:B------:R-:W2:Y:S04]  /*03e0*/  LDG.E R20, desc[UR10][R16.64+-0x10] ;  /* 0xfffff00a10147981 */ /* 0x000ea8000c1e1900 */
[----:B------:R-:W2:Y:S01]  /*03f0*/  LDG.E R21, desc[UR10][R14.64] ;  /* 0x0000000a0e157981 */ /* 0x000ea2000c1e1900 */
[----:B------:R-:W-:-:S05]  /*0400*/  IADD3 R19, P0, PT, R0, R8, RZ ;  /* 0x0000000800137210 */ /* 0x000fca0007f1e0ff */
[----:B------:R-:W-:Y:S01]  /*0410*/  IMAD.X R24, RZ, RZ, R4, P0 ;  /* 0x000000ffff187224 */ /* 0x000fe200000e0604 */
[----:B------:R-:W-:-:S04]  /*0420*/  LEA R18, P0, R19, UR14, 0x2 ;  /* 0x0000000e13127c11 */ /* 0x000fc8000f8010ff */
[----:B------:R-:W-:Y:S01]  /*0430*/  LEA.HI.X R19, R19, UR15, R24, 0x2, P0 ;  /* 0x0000000f13137c11 */ /* 0x000fe200080f1418 */
[----:B-12--5:R-:W-:-:S05]  /*0440*/  FFMA R25, R20, R21, R25 ;  /* 0x0000001514197223 */ /* 0x026fca0000000019 */
[----:B------:R0:W-:Y:S04]  /*0450*/  STG.E desc[UR10][R12.64], R25 ;  /* 0x000000190c007986 */ /* 0x0001e8000c10190a */
[----:B------:R-:W2:Y:S04]  /*0460*/  LDG.E R18, desc[UR10][R18.64] ;  /* 0x0000000a12127981 */ /* 0x000ea8000c1e1900 */
[----:B------:R-:W2:Y:S01]  /*0470*/  LDG.E R24, desc[UR10][R16.64+-0xc] ;  /* 0xfffff40a10187981 */ /* 0x000ea2000c1e1900 */
[----:B------:R-:W-:-:S05]  /*0480*/  IADD3 R21, P0, PT, R0, R9, RZ ;  /* 0x0000000900157210 */ /* 0x000fca0007f1e0ff */
[----:B------:R-:W-:Y:S01]  /*0490*/  IMAD.X R26, RZ, RZ, R4, P0 ;  /* 0x000000ffff1a7224 */ /* 0x000fe200000e0604 */
[----:B------:R-:W-:-:S04]  /*04a0*/  LEA R20, P0, R21, UR14, 0x2 ;  /* 0x0000000e15147c11 */ /* 0x000fc8000f8010ff */
[----:B------:R-:W-:Y:S01]  /*04b0*/  LEA.HI.X R21, R21, UR15, R26, 0x2, P0 ;  /* 0x0000000f15157c11 */ /* 0x000fe200080f141a */
[----:B--2---:R-:W-:-:S05]  /*04c0*/  FFMA R27, R24, R18, R25 ;  /* 0x00000012181b7223 */ /* 0x004fca0000000019 */
[----:B------:R1:W-:Y:S04]  /*04d0*/  STG.E desc[UR10][R12.64], R27 ;  /* 0x0000001b0c007986 */ /* 0x0003e8000c10190a */
[----:B------:R-:W2:Y:S04]  /*04e0*/  LDG.E R20, desc[UR10][R20.64] ;  /* 0x0000000a14147981 */ /* 0x000ea8000c1e1900 */
[----:B------:R-:W2:Y:S01]  /*04f0*/  LDG.E R24, desc[UR10][R16.64+-0x8] ;  /* 0xfffff80a10187981 */ /* 0x000ea2000c1e1900 */
[----:B0-----:R-:W-:-:S05]  /*0500*/  IADD3 R25, P0, PT, R0, R10, RZ ;  /* 0x0000000a00197210 */ /* 0x001fca0007f1e0ff */
[----:B------:R-:W-:Y:S01]  /*0510*/  IMAD.X R26, RZ, RZ, R4, P0 ;  /* 0x000000ffff1a7224 */ /* 0x000fe200000e0604 */
[----:B------:R-:W-:-:S04]  /*0520*/  LEA R18, P0, R25, UR14, 0x2 ;  /* 0x0000000e19127c11 */ /* 0x000fc8000f8010ff */
[----:B------:R-:W-:Y:S01]  /*0530*/  LEA.HI.X R19, R25, UR15, R26, 0x2, P0 ;  /* 0x0000000f19137c11 */ /* 0x000fe200080f141a */
[----:B--2---:R-:W-:-:S05]  /*0540*/  FFMA R25, R24, R20, R27 ;  /* 0x0000001418197223 */ /* 0x004fca000000001b */
[----:B------:R0:W-:Y:S04]  /*0550*/  STG.E desc[UR10][R12.64], R25 ;  /* 0x000000190c007986 */ /* 0x0001e8000c10190a */
[----:B------:R-:W1:Y:S04]  /*0560*/  LDG.E R18, desc[UR10][R18.64] ;  /* 0x0000000a12127981 */ /* 0x000e68000c1e1900 */
[----:B------:R-:W1:Y:S01]  /*0570*/  LDG.E R24, desc[UR10][R16.64+-0x4] ;  /* 0xfffffc0a10187981 */ /* 0x000e62000c1e1900 */
[----:B------:R-:W-:-:S05]  /*0580*/  IADD3 R26, P0, PT, R0, R11, RZ ;  /* 0x0000000b001a7210 */ /* 0x000fca0007f1e0ff */
[----:B------:R-:W-:Y:S01]  /*0590*/  IMAD.X R21, RZ, RZ, R4, P0 ;  /* 0x000000ffff157224 */ /* 0x000fe200000e0604 */
[----:B------:R-:W-:-:S04]  /*05a0*/  LEA R20, P0, R26, UR14, 0x2 ;  /* 0x0000000e1a147c11 */ /* 0x000fc8000f8010ff */
[----:B------:R-:W-:Y:S01]  /*05b0*/  LEA.HI.X R21, R26, UR15, R21, 0x2, P0 ;  /* 0x0000000f1a157c11 */ /* 0x000fe200080f1415 */
[----:B-1----:R-:W-:-:S05]  /*05c0*/  FFMA R27, R24, R18, R25 ;  /* 0x00000012181b7223 */ /* 0x002fca0000000019 */
        /* <DEDUP_REMOVED lines=25> */
[----:B------:R-:W2:Y:S04]  /*0760*/  LDG.E R18, desc[UR10][R18.64] ;  /* 0x0000000a12127981 */ /* 0x000ea8000c1e1900 */
[----:B------:R0:W2:Y:S01]  /*0770*/  LDG.E R24, desc[UR10][R16.64+0xc] ;  /* 0x00000c0a10187981 */ /* 0x0000a2000c1e1900 */
[----:B------:R-:W-:Y:S01]  /*0780*/  UIADD3 UR5, UPT, UPT, UR5, 0x8, URZ ;  /* 0x0000000805057890 */ /* 0x000fe2000fffe0ff */
[----:B------:R-:W-:-:S03]  /*0790*/  IMAD.WIDE.U32 R14, R3, 0x4, R14 ;  /* 0x00000004030e7825 */ /* 0x000fc600078e000e */
[----:B------:R-:W-:Y:S01]  /*07a0*/  UISETP.NE.AND UP1, UPT, UR5, URZ, UPT ;  /* 0x000000ff0500728c */ /* 0x000fe2000bf25270 */
[C---:B------:R-:W-:Y:S02]  /*07b0*/  IMAD.IADD R8, R3.reuse, 0x1, R8 ;  /* 0x0000000103087824 */ /* 0x040fe400078e0208 */
[C---:B------:R-:W-:Y:S01]  /*07c0*/  IMAD.IADD R9, R3.reuse, 0x1, R9 ;  /* 0x0000000103097824 */ /* 0x040fe200078e0209 */
[----:B0-----:R-:W-:Y:S01]  /*07d0*/  IADD3 R16, P0, PT, R16, 0x20, RZ ;  /* 0x0000002010107810 */ /* 0x001fe20007f1e0ff */
[C---:B------:R-:W-:Y:S02]  /*07e0*/  IMAD.IADD R10, R3.reuse, 0x1, R10 ;  /* 0x00000001030a7824 */ /* 0x040fe400078e020a */
[C---:B------:R-:W-:Y:S02]  /*07f0*/  IMAD.IADD R11, R3.reuse, 0x1, R11 ;  /* 0x00000001030b7824 */ /* 0x040fe400078e020b */
[----:B------:R-:W-:Y:S02]  /*0800*/  IMAD.X R17, RZ, RZ, R17, P0 ;  /* 0x000000ffff117224 */ /* 0x000fe400000e0611 */
[----:B------:R-:W-:-:S02]  /*0810*/  IMAD.IADD R22, R3, 0x1, R22 ;  /* 0x0000000103167824 */ /* 0x000fc400078e0216 */
[C---:B------:R-:W-:Y:S02]  /*0820*/  IMAD.IADD R23, R3.reuse, 0x1, R23 ;  /* 0x0000000103177824 */ /* 0x040fe400078e0217 */
[----:B------:R-:W-:Y:S02]  /*0830*/  IMAD.IADD R7, R3, 0x1, R7 ;  /* 0x0000000103077824 */ /* 0x000fe400078e0207 */
[----:B--2---:R-:W-:-:S05]  /*0840*/  FFMA R25, R24, R18, R29 ;  /* 0x0000001218197223 */ /* 0x004fca000000001d */
[----:B------:R1:W-:Y:S01]  /*0850*/  STG.E desc[UR10][R12.64], R25 ;  /* 0x000000190c007986 */ /* 0x0003e2000c10190a */
[----:B------:R-:W-:Y:S05]  /*0860*/  BRA.U UP1, `(.L_x_1) ;  /* 0xfffffff901dc7547 */ /* 0x000fea000b83ffff */
[----:B------:R-:W0:Y:S02]  /*0870*/  LDC R7, c[0x0][0x39c] ;  /* 0x0000e700ff077b82 */ /* 0x000e240000000800 */
[----:B0-----:R-:W-:-:S07]  /*0880*/  LOP3.LUT R7, R7, 0x7ffffff8, RZ, 0xc0, !PT ;  /* 0x7ffffff807077812 */ /* 0x001fce00078ec0ff */
.L_x_0:
[----:B------:R-:W0:Y:S02]  /*0890*/  LDCU UR5, c[0x0][0x39c] ;  /* 0x00007380ff0577ac */ /* 0x000e240008000800 */
[----:B0-----:R-:W-:-:S04]  /*08a0*/  ULOP3.LUT UR8, UR5, 0x7, URZ, 0xc0, !UPT ;  /* 0x0000000705087892 */ /* 0x001fc8000f8ec0ff */
[----:B------:R-:W-:-:S09]  /*08b0*/  UISETP.NE.AND UP1, UPT, UR8, URZ, UPT ;  /* 0x000000ff0800728c */ /* 0x000fd2000bf25270 */
[----:B------:R-:W-:Y:S05]  /*08c0*/  BRA.U !UP1, `(.L_x_2) ;  /* 0x0000000509a87547 */ /* 0x000fea000b800000 */
[----:B------:R-:W-:Y:S02]  /*08d0*/  ULOP3.LUT UR9, UR5, 0x3, URZ, 0xc0, !UPT ;  /* 0x0000000305097892 */ /* 0x000fe4000f8ec0ff */
[----:B------:R-:W-:Y:S02]  /*08e0*/  UIADD3 UR5, UPT, UPT, UR8, -0x1, URZ ;  /* 0xffffffff08057890 */ /* 0x000fe4000fffe0ff */
[----:B------:R-:W-:Y:S02]  /*08f0*/  UISETP.NE.AND UP2, UPT, UR9, URZ, UPT ;  /* 0x000000ff0900728c */ /* 0x000fe4000bf45270 */
[----:B------:R-:W-:-:S09]  /*0900*/  UISETP.GE.U32.AND UP1, UPT, UR5, 0x3, UPT ;  /* 0x000000030500788c */ /* 0x000fd2000bf26070 */
[----:B------:R-:W-:Y:S05]  /*0910*/  BRA.U !UP1, `(.L_x_3) ;  /* 0x0000000109c07547 */ /* 0x000fea000b800000 */
[----:B------:R-:W0:Y:S01]  /*0920*/  LDCU.128 UR12, c[0x0][0x380] ;  /* 0x00007000ff0c77ac */ /* 0x000e220008000c00 */
[C---:B------:R-:W-:Y:S01]  /*0930*/  VIADD R9, R7.reuse, UR7 ;  /* 0x0000000707097c36 */ /* 0x040fe20008000000 */
[----:B------:R-:W-:Y:S01]  /*0940*/  SHF.R.S32.HI R20, RZ, 0x1f, R2 ;  /* 0x0000001fff147819 */ /* 0x000fe20000011402 */
[----:B------:R-:W-:-:S03]  /*0950*/  IMAD R11, R7, R6, R5 ;  /* 0x00000006070b7224 */ /* 0x000fc600078e0205 */
[----:B------:R-:W-:Y:S02]  /*0960*/  IADD3 R10, P0, PT, R2, R9, RZ ;  /* 0x00000009020a7210 */ /* 0x000fe40007f1e0ff */
[----:B------:R-:W-:-:S03]  /*0970*/  IADD3 R8, P1, PT, R0, R11, RZ ;  /* 0x0000000b00087210 */ /* 0x000fc60007f3e0ff */
[----:B------:R-:W-:Y:S02]  /*0980*/  IMAD.X R15, RZ, RZ, R20, P0 ;  /* 0x000000ffff0f7224 */ /* 0x000fe400000e0614 */
[----:B------:R-:W-:Y:S01]  /*0990*/  IMAD.X R9, RZ, RZ, R4, P1 ;  /* 0x000000ffff097224 */ /* 0x000fe200008e0604 */
[----:B0-----:R-:W-:Y:S02]  /*09a0*/  LEA R16, P0, R10, UR12, 0x2 ;  /* 0x0000000c0a107c11 */ /* 0x001fe4000f8010ff */
[----:B------:R-:W-:Y:S02]  /*09b0*/  LEA R14, P1, R8, UR14, 0x2 ;  /* 0x0000000e080e7c11 */ /* 0x000fe4000f8210ff */
[----:B------:R-:W-:Y:S02]  /*09c0*/  LEA.HI.X R17, R10, UR13, R15, 0x2, P0 ;  /* 0x0000000d0a117c11 */ /* 0x000fe400080f140f */
[----:B------:R-:W-:-:S03]  /*09d0*/  LEA.HI.X R15, R8, UR15, R9, 0x2, P1 ;  /* 0x0000000f080f7c11 */ /* 0x000fc600088f1409 */
[----:B------:R-:W1:Y:S04]  /*09e0*/  LDG.E R16, desc[UR10][R16.64] ;  /* 0x0000000a10107981 */ /* 0x000e68000c1e1900 */
[----:B------:R-:W1:Y:S01]  /*09f0*/  LDG.E R14, desc[UR10][R14.64] ;  /* 0x0000000a0e0e7981 */ /* 0x000e62000c1e1900 */
[----:B------:R-:W-:Y:S01]  /*0a00*/  IMAD.IADD R19, R11, 0x1, R6 ;  /* 0x000000010b137824 */ /* 0x000fe200078e0206 */
[----:B------:R-:W-:-:S04]  /*0a10*/  IADD3 R9, P1, P2, R2, UR7, R7 ;  /* 0x0000000702097c10 */ /* 0x000fc8000fa3e007 */
[----:B------:R-:W-:Y:S02]  /*0a20*/  IADD3 R11, P3, PT, R0, R19, RZ ;  /* 0x00000013000b7210 */ /* 0x000fe40007f7e0ff */
[----:B------:R-:W-:Y:S02]  /*0a30*/  IADD3.X R20, PT, PT, R20, RZ, RZ, P1, P2 ;  /* 0x000000ff14147210 */ /* 0x000fe40000fe44ff */
[----:B------:R-:W-:Y:S01]  /*0a40*/  LEA R8, P0, R9, UR12, 0x2 ;  /* 0x0000000c09087c11 */ /* 0x000fe2000f8010ff */
[----:B------:R-:W-:Y:S01]  /*0a50*/  IMAD.X R18, RZ, RZ, R4, P3 ;  /* 0x000000ffff127224 */ /* 0x000fe200018e0604 */
[----:B------:R-:W-:Y:S02]  /*0a60*/  LEA R10, P1, R11, UR14, 0x2 ;  /* 0x0000000e0b0a7c11 */ /* 0x000fe4000f8210ff */
[----:B------:R-:W-:Y:S02]  /*0a70*/  LEA.HI.X R9, R9, UR13, R20, 0x2, P0 ;  /* 0x0000000d09097c11 */ /* 0x000fe400080f1414 */
[----:B------:R-:W-:Y:S01]  /*0a80*/  LEA.HI.X R11, R11, UR15, R18, 0x2, P1 ;  /* 0x0000000f0b0b7c11 */ /* 0x000fe200088f1412 */
[----:B-1---5:R-:W-:-:S05]  /*0a90*/  FFMA R25, R16, R14, R25 ;  /* 0x0000000e10197223 */ /* 0x022fca0000000019 */
[----:B------:R0:W-:Y:S04]  /*0aa0*/  STG.E desc[UR10][R12.64], R25 ;  /* 0x000000190c007986 */ /* 0x0001e8000c10190a */
[----:B------:R-:W2:Y:S04]  /*0ab0*/  LDG.E R10, desc[UR10][R10.64] ;  /* 0x0000000a0a0a7981 */ /* 0x000ea8000c1e1900 */
[----:B------:R-:W2:Y:S01]  /*0ac0*/  LDG.E R16, desc[UR10][R8.64+0x4] ;  /* 0x0000040a08107981 */ /* 0x000ea2000c1e1900 */
[----:B------:R-:W-:-:S05]  /*0ad0*/  IMAD.IADD R19, R19, 0x1, R6 ;  /* 0x0000000113137824 */ /* 0x000fca00078e0206 */
[----:B------:R-:W-:-:S05]  /*0ae0*/  IADD3 R15, P0, PT, R0, R19, RZ ;  /* 0x00000013000f7210 */ /* 0x000fca0007f1e0ff */
[----:B------:R-:W-:Y:S01]  /*0af0*/  IMAD.X R18, RZ, RZ, R4, P0 ;  /* 0x000000ffff127224 */ /* 0x000fe200000e0604 */
[----:B------:R-:W-:-:S04]  /*0b00*/  LEA R14, P0, R15, UR14, 0x2 ;  /* 0x0000000e0f0e7c11 */ /* 0x000fc8000f8010ff */
[----:B------:R-:W-:Y:S01]  /*0b10*/  LEA.HI.X R15, R15, UR15, R18, 0x2, P0 ;  /* 0x0000000f0f0f7c11 */ /* 0x000fe200080f1412 */
[----:B--2---:R-:W-:-:S05]  /*0b20*/  FFMA R17, R16, R10, R25 ;  /* 0x0000000a10117223 */ /* 0x004fca0000000019 */
[----:B------:R2:W-:Y:S04]  /*0b30*/  STG.E desc[UR10][R12.64], R17 ;  /* 0x000000110c007986 */ /* 0x0005e8000c10190a */
[----:B------:R-:W3:Y:S04]  /*0b40*/  LDG.E R14, desc[UR10][R14.64] ;  /* 0x0000000a0e0e7981 */ /* 0x000ee8000c1e1900 */
[----:B------:R-:W3:Y:S01]  /*0b50*/  LDG.E R16, desc[UR10][R8.64+0x8] ;  /* 0x0000080a08107981 */ /* 0x000ee2000c1e1900 */
[----:B------:R-:W-:-:S05]  /*0b60*/  IMAD.IADD R19, R19, 0x1, R6 ;  /* 0x0000000113137824 */ /* 0x000fca00078e0206 */
[----:B------:R-:W-:-:S04]  /*0b70*/  IADD3 R19, P0, PT, R0, R19, RZ ;  /* 0x0000001300137210 */ /* 0x000fc80007f1e0ff */
[----:B------:R-:W-:Y:S01]  /*0b80*/  LEA R10, P1, R19, UR14, 0x2 ;  /* 0x0000000e130a7c11 */ /* 0x000fe2000f8210ff */
[----:B------:R-:W-:-:S05]  /*0b90*/  IMAD.X R18, RZ, RZ, R4, P0 ;  /* 0x000000ffff127224 */ /* 0x000fca00000e0604 */
[----:B------:R-:W-:Y:S01]  /*0ba0*/  LEA.HI.X R11, R19, UR15, R18, 0x2, P1 ;  /* 0x0000000f130b7c11 */ /* 0x000fe200088f1412 */
[----:B---3--:R-:W-:-:S05]  /*0bb0*/  FFMA R19, R16, R14, R17 ;  /* 0x0000000e10137223 */ /* 0x008fca0000000011 */
[----:B------:R2:W-:Y:S04]  /*0bc0*/  STG.E desc[UR10][R12.64], R19 ;  /* 0x000000130c007986 */ /* 0x0005e8000c10190a */
[----:B------:R-:W0:Y:S04]  /*0bd0*/  LDG.E R16, desc[UR10][R8.64+0xc] ;  /* 0x00000c0a08107981 */ /* 0x000e28000c1e1900 */
[----:B------:R-:W0:Y:S01]  /*0be0*/  LDG.E R10, desc[UR10][R10.64] ;  /* 0x0000000a0a0a7981 */ /* 0x000e22000c1e1900 */
[----:B------:R-:W-:Y:S02]  /*0bf0*/  VIADD R7, R7, 0x4 ;  /* 0x0000000407077836 */ /* 0x000fe40000000000 */
[----:B0-----:R-:W-:-:S05]  /*0c00*/  FFMA R25, R16, R10, R19 ;  /* 0x0000000a10197223 */ /* 0x001fca0000000013 */
[----:B------:R2:W-:Y:S02]  /*0c10*/  STG.E desc[UR10][R12.64], R25 ;  /* 0x000000190c007986 */ /* 0x0005e4000c10190a */
.L_x_3:
[----:B------:R-:W-:Y:S05]  /*0c20*/  BRA.U !UP2, `(.L_x_2) ;  /* 0x000000010ad07547 */ /* 0x000fea000b800000 */
[----:B------:R-:W0:Y:S01]  /*0c30*/  LDCU UR5, c[0x0][0x39c] ;  /* 0x00007380ff0577ac */ /* 0x000e220008000800 */
[----:B------:R-:W-:Y:S02]  /*0c40*/  UISETP.NE.AND UP1, UPT, UR9, 0x1, UPT ;  /* 0x000000010900788c */ /* 0x000fe4000bf25270 */
[----:B0-----:R-:W-:-:S04]  /*0c50*/  ULOP3.LUT UR5, UR5, 0x1, URZ, 0xc0, !UPT ;  /* 0x0000000105057892 */ /* 0x001fc8000f8ec0ff */
[----:B------:R-:W-:-:S03]  /*0c60*/  UISETP.NE.U32.AND UP2, UPT, UR5, 0x1, UPT ;  /* 0x000000010500788c */ /* 0x000fc6000bf45070 */
[----:B------:R-:W-:Y:S08]  /*0c70*/  BRA.U !UP1, `(.L_x_4) ;  /* 0x0000000109787547 */ /* 0x000ff0000b800000 */
[----:B------:R-:W0:Y:S01]  /*0c80*/  LDCU.128 UR12, c[0x0][0x380] ;  /* 0x00007000ff0c77ac */ /* 0x000e220008000c00 */
[C---:B------:R-:W-:Y:S01]  /*0c90*/  VIADD R9, R7.reuse, UR7 ;  /* 0x0000000707097c36 */ /* 0x040fe20008000000 */
[----:B------:R-:W-:Y:S01]  /*0ca0*/  SHF.R.S32.HI R18, RZ, 0x1f, R2 ;  /* 0x0000001fff127819 */ /* 0x000fe20000011402 */
[----:B--2---:R-:W-:-:S03]  /*0cb0*/  IMAD R17, R7, R6, R5 ;  /* 0x0000000607117224 */ /* 0x004fc600078e0205 */
        /* <DEDUP_REMOVED lines=8> */
[----:B------:R-:W2:Y:S04]  /*0d40*/  LDG.E R14, desc[UR10][R14.64] ;  /* 0x0000000a0e0e7981 */ /* 0x000ea8000c1e1900 */
[----:B------:R-:W2:Y:S01]  /*0d50*/  LDG.E R10, desc[UR10][R10.64] ;  /* 0x0000000a0a0a7981 */ /* 0x000ea2000c1e1900 */
        /* <DEDUP_REMOVED lines=9> */
[----:B--2--5:R-:W-:-:S05]  /*0df0*/  FFMA R15, R14, R10, R25 ;  /* 0x0000000a0e0f7223 */ /* 0x024fca0000000019 */
[----:B------:R0:W-:Y:S04]  /*0e00*/  STG.E desc[UR10][R12.64], R15 ;  /* 0x0000000f0c007986 */ /* 0x0001e8000c10190a */
[----:B------:R-:W1:Y:S04]  /*0e10*/  LDG.E R16, desc[UR10][R16.64] ;  /* 0x0000000a10107981 */ /* 0x000e68000c1e1900 */
[----:B------:R-:W1:Y:S01]  /*0e20*/  LDG.E R8, desc[UR10][R8.64+0x4] ;  /* 0x0000040a08087981 */ /* 0x000e62000c1e1900 */
[----:B------:R-:W-:Y:S02]  /*0e30*/  VIADD R7, R7, 0x2 ;  /* 0x0000000207077836 */ /* 0x000fe40000000000 */
[----:B-1----:R-:W-:-:S05]  /*0e40*/  FFMA R25, R8, R16, R15 ;  /* 0x0000001008197223 */ /* 0x002fca000000000f */
[----:B------:R0:W-:Y:S02]  /*0e50*/  STG.E desc[UR10][R12.64], R25 ;  /* 0x000000190c007986 */ /* 0x0001e4000c10190a */
.L_x_4:
[----:B------:R-:W-:Y:S05]  /*0e60*/  BRA.U UP2, `(.L_x_2) ;  /* 0x0000000102407547 */ /* 0x000fea000b800000 */
[----:B------:R-:W3:Y:S01]  /*0e70*/  LDCU.128 UR12, c[0x0][0x380] ;  /* 0x00007000ff0c77ac */ /* 0x000ee20008000c00 */
[C---:B------:R-:W-:Y:S01]  /*0e80*/  VIADD R9, R7.reuse, UR7 ;  /* 0x0000000707097c36 */ /* 0x040fe20008000000 */
[----:B------:R-:W-:Y:S01]  /*0e90*/  SHF.R.S32.HI R16, RZ, 0x1f, R2 ;  /* 0x0000001fff107819 */ /* 0x000fe20000011402 */
[----:B------:R-:W-:-:S03]  /*0ea0*/  IMAD R7, R7, R6, R5 ;  /* 0x0000000607077224 */ /* 0x000fc600078e0205 */
[----:B------:R-:W-:Y:S02]  /*0eb0*/  IADD3 R9, P0, PT, R2, R9, RZ ;  /* 0x0000000902097210 */ /* 0x000fe40007f1e0ff */
[----:B------:R-:W-:-:S03]  /*0ec0*/  IADD3 R7, P2, PT, R0, R7, RZ ;  /* 0x0000000700077210 */ /* 0x000fc60007f5e0ff */
[----:B------:R-:W-:Y:S02]  /*0ed0*/  IMAD.X R16, RZ, RZ, R16, P0 ;  /* 0x000000ffff107224 */ /* 0x000fe400000e0610 */
[----:B------:R-:W-:Y:S01]  /*0ee0*/  IMAD.X R14, RZ, RZ, R4, P2 ;  /* 0x000000ffff0e7224 */ /* 0x000fe200010e0604 */
[----:B---3--:R-:W-:Y:S02]  /*0ef0*/  LEA R10, P1, R9, UR12, 0x2 ;  /* 0x0000000c090a7c11 */ /* 0x008fe4000f8210ff */
[----:B------:R-:W-:Y:S02]  /*0f00*/  LEA R8, P3, R7, UR14, 0x2 ;  /* 0x0000000e07087c11 */ /* 0x000fe4000f8610ff */
[----:B------:R-:W-:Y:S02]  /*0f10*/  LEA.HI.X R11, R9, UR13, R16, 0x2, P1 ;  /* 0x0000000d090b7c11 */ /* 0x000fe400088f1410 */
[----:B------:R-:W-:-:S03]  /*0f20*/  LEA.HI.X R9, R7, UR15, R14, 0x2, P3 ;  /* 0x0000000f07097c11 */ /* 0x000fc600098f140e */
[----:B------:R-:W0:Y:S04]  /*0f30*/  LDG.E R10, desc[UR10][R10.64] ;  /* 0x0000000a0a0a7981 */ /* 0x000e28000c1e1900 */
[----:B------:R-:W0:Y:S02]  /*0f40*/  LDG.E R8, desc[UR10][R8.64] ;  /* 0x0000000a08087981 */ /* 0x000e24000c1e1900 */
[----:B012--5:R-:W-:-:S05]  /*0f50*/  FFMA R25, R10, R8, R25 ;  /* 0x000000080a197223 */ /* 0x027fca0000000019 */
[----:B------:R3:W-:Y:S02]  /*0f60*/  STG.E desc[UR10][R12.64], R25 ;  /* 0x000000190c007986 */ /* 0x0007e4000c10190a */
.L_x_2:
[----:B------:R-:W-:-:S05]  /*0f70*/  VIADD R5, R5, 0x1 ;  /* 0x0000000105057836 */ /* 0x000fca0000000000 */
[----:B------:R-:W-:-:S13]  /*0f80*/  ISETP.NE.AND P0, PT, R5, R6, PT ;  /* 0x000000060500720c */ /* 0x000fda0003f05270 */
[----:B------:R-:W-:Y:S05]  /*0f90*/  @P0 BRA `(.L_x_5) ;  /* 0xfffffff000740947 */ /* 0x000fea000383ffff */
[----:B------:R-:W-:Y:S05]  /*0fa0*/  BRA.U UP0, `(.L_x_6) ;  /* 0xfffffff100587547 */ /* 0x000fea000b83ffff */
[----:B------:R-:W-:Y:S05]  /*0fb0*/  EXIT ;  /* 0x000000000000794d */ /* 0x000fea0003800000 */
.L_x_7:
[----:B------:R-:W-:-:S00]  /*0fc0*/  BRA `(.L_x_7) ;  /* 0xfffffffc00fc7947 */ /* 0x000fc0000383ffff */
[----:B------:R-:W-:-:S00]  /*0fd0*/  NOP ;  /* 0x0000000000007918 */ /* 0x000fc00000000000 */
        /* <DEDUP_REMOVED lines=10> */
.L_x_8:


//--------------------- .nv.shared.reserved.0     --------------------------
	.section	.nv.shared.reserved.0,"aw",@nobits
	.weak		__nv_reservedSMEM_offset_0_alias
	.size		__nv_reservedSMEM_offset_0_alias, 0, 64
	.other		__nv_reservedSMEM_offset_0_alias,@"STO_CUDA_RESERVED_SHARED STV_DEFAULT"
__nv_reservedSMEM_offset_0_alias:
	.zero		0
	.zero		64


//--------------------- .nv.constant0._Z8multiplyPfS_S_iiii --------------------------
	.section	.nv.constant0._Z8multiplyPfS_S_iiii,"a",@progbits
	.sectionflags	@""
	.align	4
.nv.constant0._Z8multiplyPfS_S_iiii:
	.zero		936


//--------------------- SYMBOLS --------------------------

	.type		.nv.reservedSmem.offset0,@object
	.size		.nv.reservedSmem.offset0,0x4
